//
// Generated by NVIDIA NVVM Compiler
//
// Compiler Build ID: CL-36424714
// Cuda compilation tools, release 13.0, V13.0.88
// Based on NVVM 20.0.0
//

.version 9.0
.target sm_100
.address_size 64

	// .globl	_Z9mm_kernelPfS_S_i

.visible .entry _Z9mm_kernelPfS_S_i(
	.param .u64 .ptr .align 1 _Z9mm_kernelPfS_S_i_param_0,
	.param .u64 .ptr .align 1 _Z9mm_kernelPfS_S_i_param_1,
	.param .u64 .ptr .align 1 _Z9mm_kernelPfS_S_i_param_2,
	.param .u32 _Z9mm_kernelPfS_S_i_param_3
)
{
	.reg .pred 	%p<11>;
	.reg .b32 	%r<40>;
	.reg .b32 	%f<68>;
	.reg .b64 	%rd<53>;

	ld.param.u64 	%rd11, [_Z9mm_kernelPfS_S_i_param_0];
	ld.param.u64 	%rd12, [_Z9mm_kernelPfS_S_i_param_1];
	ld.param.u32 	%r20, [_Z9mm_kernelPfS_S_i_param_3];
	cvta.to.global.u64 	%rd1, %rd12;
	cvta.to.global.u64 	%rd2, %rd11;
	mov.u32 	%r21, %ntid.x;
	mov.u32 	%r22, %ctaid.x;
	mov.u32 	%r23, %tid.x;
	mad.lo.s32 	%r1, %r21, %r22, %r23;
	rem.s32 	%r2, %r1, %r20;
	mul.lo.s32 	%r24, %r20, %r20;
	setp.ge.s32 	%p1, %r1, %r24;
	@%p1 bra 	$L__BB0_14;
	setp.lt.s32 	%p2, %r20, 1;
	mov.f32 	%f67, 0f00000000;
	@%p2 bra 	$L__BB0_13;
	sub.s32 	%r34, %r1, %r2;
	and.b32  	%r4, %r20, 7;
	setp.lt.u32 	%p3, %r20, 8;
	mov.f32 	%f67, 0f00000000;
	mov.b32 	%r38, 0;
	@%p3 bra 	$L__BB0_5;
	and.b32  	%r38, %r20, 2147483640;
	neg.s32 	%r36, %r38;
	mul.wide.u32 	%rd13, %r20, 4;
	add.s64 	%rd3, %rd1, %rd13;
	mul.wide.u32 	%rd14, %r20, 8;
	add.s64 	%rd4, %rd1, %rd14;
	mul.wide.u32 	%rd15, %r20, 12;
	add.s64 	%rd5, %rd1, %rd15;
	mul.wide.u32 	%rd16, %r20, 16;
	add.s64 	%rd6, %rd1, %rd16;
	mul.wide.u32 	%rd17, %r20, 20;
	add.s64 	%rd7, %rd1, %rd17;
	mul.wide.u32 	%rd18, %r20, 24;
	add.s64 	%rd8, %rd1, %rd18;
	mul.wide.u32 	%rd19, %r20, 28;
	add.s64 	%rd9, %rd1, %rd19;
	mov.f32 	%f67, 0f00000000;
	mov.u32 	%r35, %r2;
$L__BB0_4:
	.pragma "nounroll";
	mul.wide.s32 	%rd20, %r35, 4;
	add.s64 	%rd21, %rd3, %rd20;
	add.s64 	%rd22, %rd4, %rd20;
	add.s64 	%rd23, %rd5, %rd20;
	add.s64 	%rd24, %rd6, %rd20;
	add.s64 	%rd25, %rd7, %rd20;
	add.s64 	%rd26, %rd8, %rd20;
	add.s64 	%rd27, %rd9, %rd20;
	add.s64 	%rd28, %rd1, %rd20;
	mul.wide.s32 	%rd29, %r34, 4;
	add.s64 	%rd30, %rd2, %rd29;
	ld.global.f32 	%f17, [%rd30];
	ld.global.f32 	%f18, [%rd28];
	fma.rn.f32 	%f19, %f17, %f18, %f67;
	ld.global.f32 	%f20, [%rd30+4];
	ld.global.f32 	%f21, [%rd21];
	fma.rn.f32 	%f22, %f20, %f21, %f19;
	ld.global.f32 	%f23, [%rd30+8];
	ld.global.f32 	%f24, [%rd22];
	fma.rn.f32 	%f25, %f23, %f24, %f22;
	ld.global.f32 	%f26, [%rd30+12];
	ld.global.f32 	%f27, [%rd23];
	fma.rn.f32 	%f28, %f26, %f27, %f25;
	ld.global.f32 	%f29, [%rd30+16];
	ld.global.f32 	%f30, [%rd24];
	fma.rn.f32 	%f31, %f29, %f30, %f28;
	ld.global.f32 	%f32, [%rd30+20];
	ld.global.f32 	%f33, [%rd25];
	fma.rn.f32 	%f34, %f32, %f33, %f31;
	ld.global.f32 	%f35, [%rd30+24];
	ld.global.f32 	%f36, [%rd26];
	fma.rn.f32 	%f37, %f35, %f36, %f34;
	ld.global.f32 	%f38, [%rd30+28];
	ld.global.f32 	%f39, [%rd27];
	fma.rn.f32 	%f67, %f38, %f39, %f37;
	add.s32 	%r36, %r36, 8;
	shl.b32 	%r26, %r20, 3;
	add.s32 	%r35, %r35, %r26;
	add.s32 	%r34, %r34, 8;
	setp.ne.s32 	%p4, %r36, 0;
	@%p4 bra 	$L__BB0_4;
$L__BB0_5:
	setp.eq.s32 	%p5, %r4, 0;
	@%p5 bra 	$L__BB0_13;
	sub.s32 	%r14, %r1, %r2;
	and.b32  	%r15, %r20, 3;
	setp.lt.u32 	%p6, %r4, 4;
	@%p6 bra 	$L__BB0_8;
	add.s32 	%r27, %r14, %r38;
	mul.wide.s32 	%rd31, %r27, 4;
	add.s64 	%rd32, %rd2, %rd31;
	ld.global.f32 	%f41, [%rd32];
	mad.lo.s32 	%r28, %r38, %r20, %r2;
	mul.wide.s32 	%rd33, %r28, 4;
	add.s64 	%rd34, %rd1, %rd33;
	ld.global.f32 	%f42, [%rd34];
	fma.rn.f32 	%f43, %f41, %f42, %f67;
	ld.global.f32 	%f44, [%rd32+4];
	mul.wide.u32 	%rd35, %r20, 4;
	add.s64 	%rd36, %rd34, %rd35;
	ld.global.f32 	%f45, [%rd36];
	fma.rn.f32 	%f46, %f44, %f45, %f43;
	ld.global.f32 	%f47, [%rd32+8];
	add.s64 	%rd37, %rd36, %rd35;
	ld.global.f32 	%f48, [%rd37];
	fma.rn.f32 	%f49, %f47, %f48, %f46;
	ld.global.f32 	%f50, [%rd32+12];
	add.s64 	%rd38, %rd37, %rd35;
	ld.global.f32 	%f51, [%rd38];
	fma.rn.f32 	%f67, %f50, %f51, %f49;
	add.s32 	%r38, %r38, 4;
$L__BB0_8:
	setp.eq.s32 	%p7, %r15, 0;
	@%p7 bra 	$L__BB0_13;
	setp.eq.s32 	%p8, %r15, 1;
	@%p8 bra 	$L__BB0_11;
	add.s32 	%r29, %r14, %r38;
	mul.wide.s32 	%rd39, %r29, 4;
	add.s64 	%rd40, %rd2, %rd39;
	ld.global.f32 	%f53, [%rd40];
	mad.lo.s32 	%r30, %r38, %r20, %r2;
	mul.wide.s32 	%rd41, %r30, 4;
	add.s64 	%rd42, %rd1, %rd41;
	ld.global.f32 	%f54, [%rd42];
	fma.rn.f32 	%f55, %f53, %f54, %f67;
	ld.global.f32 	%f56, [%rd40+4];
	mul.wide.u32 	%rd43, %r20, 4;
	add.s64 	%rd44, %rd42, %rd43;
	ld.global.f32 	%f57, [%rd44];
	fma.rn.f32 	%f67, %f56, %f57, %f55;
	add.s32 	%r38, %r38, 2;
$L__BB0_11:
	and.b32  	%r31, %r20, 1;
	setp.eq.b32 	%p9, %r31, 1;
	not.pred 	%p10, %p9;
	@%p10 bra 	$L__BB0_13;
	add.s32 	%r32, %r14, %r38;
	mul.wide.s32 	%rd45, %r32, 4;
	add.s64 	%rd46, %rd2, %rd45;
	ld.global.f32 	%f58, [%rd46];
	mad.lo.s32 	%r33, %r38, %r20, %r2;
	mul.wide.s32 	%rd47, %r33, 4;
	add.s64 	%rd48, %rd1, %rd47;
	ld.global.f32 	%f59, [%rd48];
	fma.rn.f32 	%f67, %f58, %f59, %f67;
$L__BB0_13:
	ld.param.u64 	%rd52, [_Z9mm_kernelPfS_S_i_param_2];
	cvta.to.global.u64 	%rd49, %rd52;
	mul.wide.s32 	%rd50, %r1, 4;
	add.s64 	%rd51, %rd49, %rd50;
	st.global.f32 	[%rd51], %f67;
$L__BB0_14:
	ret;

}


// ===== COMPILED SASS (sm_100) =====

	.target	sm_100

	.elftype	@"ET_EXEC"


//--------------------- .note.nv.tkinfo           --------------------------
	.section	.note.nv.tkinfo,"",@"SHT_NOTE"
	.sectionflags	@"SHF_NOTE_NV_TKINFO"
	.tkinfo
        /*0018*/ 	.word	0x00000002
        /*0030*/ 	.string	""
        /*0030*/ 	.string	"ptxas"
        /*0030*/ 	.string	"Cuda compilation tools, release 13.0, V13.0.88"
        /*0030*/ 	.string	"Build cuda_13.0.r13.0/compiler.36424714_0"
        /*0030*/ 	.string	"-arch sm_100 -m 64 "



//--------------------- .note.nv.cuinfo           --------------------------
	.section	.note.nv.cuinfo,"",@"SHT_NOTE"
	.sectionflags	@"SHF_NOTE_NV_CUINFO"
        /*0018*/ 	.short	0x0002
        /*001a*/ 	.short	0x0064
        /*001c*/ 	.short	0x0082
	.zero		2


//--------------------- .nv.info                  --------------------------
	.section	.nv.info,"",@"SHT_CUDA_INFO"
	.align	4


	//----- nvinfo : EIATTR_REGCOUNT
	.align		4
        /*0000*/ 	.byte	0x04, 0x2f
        /*0002*/ 	.short	(.L_1 - .L_0)
	.align		4
.L_0:
        /*0004*/ 	.word	index@(_Z9mm_kernelPfS_S_i)
        /*0008*/ 	.word	0x0000001f


	//----- nvinfo : EIATTR_FRAME_SIZE
	.align		4
.L_1:
        /*000c*/ 	.byte	0x04, 0x11
        /*000e*/ 	.short	(.L_3 - .L_2)
	.align		4
.L_2:
        /*0010*/ 	.word	index@(_Z9mm_kernelPfS_S_i)
        /*0014*/ 	.word	0x00000000


	//----- nvinfo : EIATTR_MIN_STACK_SIZE
	.align		4
.L_3:
        /*0018*/ 	.byte	0x04, 0x12
        /*001a*/ 	.short	(.L_5 - .L_4)
	.align		4
.L_4:
        /*001c*/ 	.word	index@(_Z9mm_kernelPfS_S_i)
        /*0020*/ 	.word	0x00000000
.L_5:


//--------------------- .nv.compat                --------------------------
	.section	.nv.compat,"",@"SHT_CUDA_COMPAT_INFO"
	.align	4
        /*0000*/ 	.byte	0x02, 0x09, 0x00, 0x00, 0x02, 0x02, 0x01, 0x00, 0x02, 0x05, 0x05, 0x00, 0x03, 0x07, 0x01, 0x01
        /*0010*/ 	.byte	0x02, 0x03, 0x00, 0x00, 0x02, 0x06, 0x01, 0x00, 0x04, 0x0b, 0x08, 0x00, 0x09, 0x00, 0x00, 0x00
        /*0020*/ 	.byte	0x00, 0x00, 0x00, 0x00


//--------------------- .nv.info._Z9mm_kernelPfS_S_i --------------------------
	.section	.nv.info._Z9mm_kernelPfS_S_i,"",@"SHT_CUDA_INFO"
	.sectionflags	@""
	.align	4


	//----- nvinfo : EIATTR_CUDA_API_VERSION
	.align		4
        /*0000*/ 	.byte	0x04, 0x37
        /*0002*/ 	.short	(.L_7 - .L_6)
.L_6:
        /*0004*/ 	.word	0x00000082


	//----- nvinfo : EIATTR_KPARAM_INFO
	.align		4
.L_7:
        /*0008*/ 	.byte	0x04, 0x17
        /*000a*/ 	.short	(.L_9 - .L_8)
.L_8:
        /*000c*/ 	.word	0x00000000
        /*0010*/ 	.short	0x0003
        /*0012*/ 	.short	0x0018
        /*0014*/ 	.byte	0x00, 0xf0, 0x11, 0x00


	//----- nvinfo : EIATTR_KPARAM_INFO
	.align		4
.L_9:
        /*0018*/ 	.byte	0x04, 0x17
        /*001a*/ 	.short	(.L_11 - .L_10)
.L_10:
        /*001c*/ 	.word	0x00000000
        /*0020*/ 	.short	0x0002
        /*0022*/ 	.short	0x0010
        /*0024*/ 	.byte	0x00, 0xf5, 0x21, 0x00


	//----- nvinfo : EIATTR_KPARAM_INFO
	.align		4
.L_11:
        /*0028*/ 	.byte	0x04, 0x17
        /*002a*/ 	.short	(.L_13 - .L_12)
.L_12:
        /*002c*/ 	.word	0x00000000
        /*0030*/ 	.short	0x0001
        /*0032*/ 	.short	0x0008
        /*0034*/ 	.byte	0x00, 0xf5, 0x21, 0x00


	//----- nvinfo : EIATTR_KPARAM_INFO
	.align		4
.L_13:
        /*0038*/ 	.byte	0x04, 0x17
        /*003a*/ 	.short	(.L_15 - .L_14)
.L_14:
        /*003c*/ 	.word	0x00000000
        /*0040*/ 	.short	0x0000
        /*0042*/ 	.short	0x0000
        /*0044*/ 	.byte	0x00, 0xf5, 0x21, 0x00


	//----- nvinfo : EIATTR_SPARSE_MMA_MASK
	.align		4
.L_15:
        /*0048*/ 	.byte	0x03, 0x50
        /*004a*/ 	.short	0x0000


	//----- nvinfo : EIATTR_MAXREG_COUNT
	.align		4
        /*004c*/ 	.byte	0x03, 0x1b
        /*004e*/ 	.short	0x00ff


	//----- nvinfo : EIATTR_MERCURY_ISA_VERSION
	.align		4
        /*0050*/ 	.byte	0x03, 0x5f
        /*0052*/ 	.short	0x0101


	//----- nvinfo : EIATTR_VRC_CTA_INIT_COUNT
	.align		4
        /*0054*/ 	.byte	0x02, 0x4a
	.zero		1
	.zero		1


	//----- nvinfo : EIATTR_EXIT_INSTR_OFFSETS
	.align		4
        /*0058*/ 	.byte	0x04, 0x1c
        /*005a*/ 	.short	(.L_17 - .L_16)


	//   ....[0]....
.L_16:
        /*005c*/ 	.word	0x000001d0


	//   ....[1]....
        /*0060*/ 	.word	0x00000af0


	//----- nvinfo : EIATTR_CBANK_PARAM_SIZE
	.align		4
.L_17:
        /*0064*/ 	.byte	0x03, 0x19
        /*0066*/ 	.short	0x001c


	//----- nvinfo : EIATTR_PARAM_CBANK
	.align		4
        /*0068*/ 	.byte	0x04, 0x0a
        /*006a*/ 	.short	(.L_19 - .L_18)
	.align		4
.L_18:
        /*006c*/ 	.word	index@(.nv.constant0._Z9mm_kernelPfS_S_i)
        /*0070*/ 	.short	0x0380
        /*0072*/ 	.short	0x001c


	//----- nvinfo : EIATTR_SW_WAR
	.align		4
.L_19:
        /*0074*/ 	.byte	0x04, 0x36
        /*0076*/ 	.short	(.L_21 - .L_20)
.L_20:
        /*0078*/ 	.word	0x00000008
.L_21:


//--------------------- .nv.callgraph             --------------------------
	.section	.nv.callgraph,"",@"SHT_CUDA_CALLGRAPH"
	.align	4
	.sectionentsize	8
	.align		4
        /*0000*/ 	.word	0x00000000
	.align		4
        /*0004*/ 	.word	0xffffffff
	.align		4
        /*0008*/ 	.word	0x00000000
	.align		4
        /*000c*/ 	.word	0xfffffffe
	.align		4
        /*0010*/ 	.word	0x00000000
	.align		4
        /*0014*/ 	.word	0xfffffffd
	.align		4
        /*0018*/ 	.word	0x00000000
	.align		4
        /*001c*/ 	.word	0xfffffffc


//--------------------- .text._Z9mm_kernelPfS_S_i --------------------------
	.section	.text._Z9mm_kernelPfS_S_i,"ax",@progbits
	.align	128
        .global         _Z9mm_kernelPfS_S_i
        .type           _Z9mm_kernelPfS_S_i,@function
        .size           _Z9mm_kernelPfS_S_i,(.L_x_5 - _Z9mm_kernelPfS_S_i)
        .other          _Z9mm_kernelPfS_S_i,@"STO_CUDA_ENTRY STV_DEFAULT"
_Z9mm_kernelPfS_S_i:
.text._Z9mm_kernelPfS_S_i:
[----:B------:R-:W-:Y:S01]  /*0000*/  LDC R1, c[0x0][0x37c] ;  /* 0x0000df00ff017b82 */ /* 0x000fe20000000800 */
[----:B------:R-:W0:Y:S01]  /*0010*/  LDCU UR18, c[0x0][0x398] ;  /* 0x00007300ff1277ac */ /* 0x000e220008000800 */
[----:B------:R-:W1:Y:S01]  /*0020*/  S2R R0, SR_CTAID.X ;  /* 0x0000000000007919 */ /* 0x000e620000002500 */
[----:B------:R-:W1:Y:S01]  /*0030*/  LDCU UR4, c[0x0][0x360] ;  /* 0x00006c00ff0477ac */ /* 0x000e620008000800 */
[----:B------:R-:W1:Y:S01]  /*0040*/  S2R R5, SR_TID.X ;  /* 0x0000000000057919 */ /* 0x000e620000002100 */
[----:B0-----:R-:W-:-:S04]  /*0050*/  IABS R6, UR18 ;  /* 0x0000001200067c13 */ /* 0x001fc80008000000 */
[----:B------:R-:W0:Y:S08]  /*0060*/  I2F.RP R4, R6 ;  /* 0x0000000600047306 */ /* 0x000e300000209400 */
[----:B0-----:R-:W0:Y:S01]  /*0070*/  MUFU.RCP R4, R4 ;  /* 0x0000000400047308 */ /* 0x001e220000001000 */
[----:B-1----:R-:W-:Y:S01]  /*0080*/  IMAD R0, R0, UR4, R5 ;  /* 0x0000000400007c24 */ /* 0x002fe2000f8e0205 */
[----:B------:R-:W-:-:S04]  /*0090*/  UIMAD UR4, UR18, UR18, URZ ;  /* 0x00000012120472a4 */ /* 0x000fc8000f8e02ff */
[----:B------:R-:W-:Y:S02]  /*00a0*/  IABS R13, R0 ;  /* 0x00000000000d7213 */ /* 0x000fe40000000000 */
[----:B------:R-:W-:Y:S02]  /*00b0*/  ISETP.GE.AND P1, PT, R0, RZ, PT ;  /* 0x000000ff0000720c */ /* 0x000fe40003f26270 */
[----:B0-----:R-:W-:-:S04]  /*00c0*/  IADD3 R2, PT, PT, R4, 0xffffffe, RZ ;  /* 0x0ffffffe04027810 */ /* 0x001fc80007ffe0ff */
[----:B------:R0:W1:Y:S02]  /*00d0*/  F2I.FTZ.U32.TRUNC.NTZ R3, R2 ;  /* 0x0000000200037305 */ /* 0x000064000021f000 */
[----:B0-----:R-:W-:Y:S01]  /*00e0*/  HFMA2 R2, -RZ, RZ, 0, 0 ;  /* 0x00000000ff027431 */ /* 0x001fe200000001ff */
[----:B-1----:R-:W-:-:S05]  /*00f0*/  IADD3 R7, PT, PT, RZ, -R3, RZ ;  /* 0x80000003ff077210 */ /* 0x002fca0007ffe0ff */
[----:B------:R-:W-:-:S04]  /*0100*/  IMAD R5, R7, R6, RZ ;  /* 0x0000000607057224 */ /* 0x000fc800078e02ff */
[----:B------:R-:W-:-:S06]  /*0110*/  IMAD.HI.U32 R3, R3, R5, R2 ;  /* 0x0000000503037227 */ /* 0x000fcc00078e0002 */
[----:B------:R-:W-:-:S05]  /*0120*/  IMAD.HI.U32 R3, R3, R13, RZ ;  /* 0x0000000d03037227 */ /* 0x000fca00078e00ff */
[----:B------:R-:W-:-:S05]  /*0130*/  IADD3 R3, PT, PT, -R3, RZ, RZ ;  /* 0x000000ff03037210 */ /* 0x000fca0007ffe1ff */
[----:B------:R-:W-:-:S05]  /*0140*/  IMAD R13, R6, R3, R13 ;  /* 0x00000003060d7224 */ /* 0x000fca00078e020d */
[----:B------:R-:W-:-:S13]  /*0150*/  ISETP.GT.U32.AND P0, PT, R6, R13, PT ;  /* 0x0000000d0600720c */ /* 0x000fda0003f04070 */
[----:B------:R-:W-:Y:S02]  /*0160*/  @!P0 IADD3 R13, PT, PT, R13, -R6, RZ ;  /* 0x800000060d0d8210 */ /* 0x000fe40007ffe0ff */
[----:B------:R-:W-:Y:S02]  /*0170*/  ISETP.NE.AND P0, PT, RZ, UR18, PT ;  /* 0x00000012ff007c0c */ /* 0x000fe4000bf05270 */
[----:B------:R-:W-:-:S13]  /*0180*/  ISETP.GT.U32.AND P2, PT, R6, R13, PT ;  /* 0x0000000d0600720c */ /* 0x000fda0003f44070 */
[----:B------:R-:W-:Y:S02]  /*0190*/  @!P2 IADD3 R13, PT, PT, R13, -R6, RZ ;  /* 0x800000060d0da210 */ /* 0x000fe40007ffe0ff */
[----:B------:R-:W-:Y:S02]  /*01a0*/  ISETP.GE.AND P2, PT, R0, UR4, PT ;  /* 0x0000000400007c0c */ /* 0x000fe4000bf46270 */
[----:B------:R-:W-:Y:S02]  /*01b0*/  @!P1 IADD3 R13, PT, PT, -R13, RZ, RZ ;  /* 0x000000ff0d0d9210 */ /* 0x000fe40007ffe1ff */
[----:B------:R-:W-:-:S09]  /*01c0*/  @!P0 LOP3.LUT R13, RZ, UR18, RZ, 0x33, !PT ;  /* 0x00000012ff0d8c12 */ /* 0x000fd2000f8e33ff */
[----:B------:R-:W-:Y:S05]  /*01d0*/  @P2 EXIT ;  /* 0x000000000000294d */ /* 0x000fea0003800000 */
[----:B------:R-:W-:Y:S01]  /*01e0*/  UISETP.GE.AND UP0, UPT, UR18, 0x1, UPT ;  /* 0x000000011200788c */ /* 0x000fe2000bf06270 */
[----:B------:R-:W-:Y:S01]  /*01f0*/  IMAD.MOV.U32 R12, RZ, RZ, RZ ;  /* 0x000000ffff0c7224 */ /* 0x000fe200078e00ff */
[----:B------:R-:W0:Y:S07]  /*0200*/  LDCU.64 UR16, c[0x0][0x358] ;  /* 0x00006b00ff1077ac */ /* 0x000e2e0008000a00 */
[----:B------:R-:W-:Y:S05]  /*0210*/  BRA.U !UP0, `(.L_x_0) ;  /* 0x0000000908287547 */ /* 0x000fea000b800000 */
[----:B------:R-:W-:Y:S01]  /*0220*/  UISETP.GE.U32.AND UP1, UPT, UR18, 0x8, UPT ;  /* 0x000000081200788c */ /* 0x000fe2000bf26070 */
[----:B------:R-:W-:Y:S01]  /*0230*/  HFMA2 R12, -RZ, RZ, 0, 0 ;  /* 0x00000000ff0c7431 */ /* 0x000fe200000001ff */
[----:B------:R-:W-:Y:S01]  /*0240*/  ULOP3.LUT UR19, UR18, 0x7, URZ, 0xc0, !UPT ;  /* 0x0000000712137892 */ /* 0x000fe2000f8ec0ff */
[----:B------:R-:W-:-:S03]  /*0250*/  UMOV UR4, URZ ;  /* 0x000000ff00047c82 */ /* 0x000fc60008000000 */
[----:B------:R-:W-:-:S03]  /*0260*/  UISETP.NE.AND UP0, UPT, UR19, URZ, UPT ;  /* 0x000000ff1300728c */ /* 0x000fc6000bf05270 */
[----:B------:R-:W-:Y:S08]  /*0270*/  BRA.U !UP1, `(.L_x_1) ;  /* 0x0000000109f87547 */ /* 0x000ff0000b800000 */
[----:B------:R-:W1:Y:S01]  /*0280*/  LDCU.64 UR20, c[0x0][0x388] ;  /* 0x00007100ff1477ac */ /* 0x000e620008000a00 */
[-C--:B------:R-:W-:Y:S02]  /*0290*/  IADD3 R14, PT, PT, R0, -R13.reuse, RZ ;  /* 0x8000000d000e7210 */ /* 0x080fe40007ffe0ff */
[----:B------:R-:W-:Y:S01]  /*02a0*/  MOV R12, RZ ;  /* 0x000000ff000c7202 */ /* 0x000fe20000000f00 */
[----:B------:R-:W-:Y:S01]  /*02b0*/  ULOP3.LUT UR4, UR18, 0x7ffffff8, URZ, 0xc0, !UPT ;  /* 0x7ffffff812047892 */ /* 0x000fe2000f8ec0ff */
[----:B------:R-:W-:-:S03]  /*02c0*/  MOV R15, R13 ;  /* 0x0000000d000f7202 */ /* 0x000fc60000000f00 */
[----:B------:R-:W-:Y:S02]  /*02d0*/  UIADD3 UR5, UPT, UPT, -UR4, URZ, URZ ;  /* 0x000000ff04057290 */ /* 0x000fe4000fffe1ff */
[----:B-1----:R-:W-:Y:S02]  /*02e0*/  UIMAD.WIDE.U32 UR6, UR18, 0xc, UR20 ;  /* 0x0000000c120678a5 */ /* 0x002fe4000f8e0014 */
[----:B------:R-:W-:Y:S02]  /*02f0*/  UIMAD.WIDE.U32 UR8, UR18, 0x10, UR20 ;  /* 0x00000010120878a5 */ /* 0x000fe4000f8e0014 */
[----:B------:R-:W-:Y:S02]  /*0300*/  UIMAD.WIDE.U32 UR10, UR18, 0x14, UR20 ;  /* 0x00000014120a78a5 */ /* 0x000fe4000f8e0014 */
[----:B------:R-:W-:Y:S02]  /*0310*/  UIMAD.WIDE.U32 UR12, UR18, 0x18, UR20 ;  /* 0x00000018120c78a5 */ /* 0x000fe4000f8e0014 */
[----:B------:R-:W-:-:S12]  /*0320*/  UIMAD.WIDE.U32 UR14, UR18, 0x1c, UR20 ;  /* 0x0000001c120e78a5 */ /* 0x000fd8000f8e0014 */
.L_x_2:
[----:B------:R-:W1:Y:S01]  /*0330*/  LDC.64 R2, c[0x0][0x380] ;  /* 0x0000e000ff027b82 */ /* 0x000e620000000a00 */
[----:B------:R-:W-:Y:S01]  /*0340*/  UIMAD.WIDE.U32 UR24, UR18, 0x4, UR20 ;  /* 0x00000004121878a5 */ /* 0x000fe2000f8e0014 */
[----:B------:R-:W-:Y:S01]  /*0350*/  MOV R8, 0x4 ;  /* 0x0000000400087802 */ /* 0x000fe20000000f00 */
[----:B------:R-:W-:Y:S01]  /*0360*/  UIMAD.WIDE.U32 UR22, UR18, 0x8, UR20 ;  /* 0x00000008121678a5 */ /* 0x000fe2000f8e0014 */
[----:B------:R-:W-:-:S03]  /*0370*/  HFMA2 R24, -RZ, RZ, 0, 2.384185791015625e-07 ;  /* 0x00000004ff187431 */ /* 0x000fc600000001ff */
[----:B------:R-:W-:Y:S01]  /*0380*/  MOV R4, UR24 ;  /* 0x0000001800047c02 */ /* 0x000fe20008000f00 */
[----:B------:R-:W-:Y:S01]  /*0390*/  IMAD.U32 R5, RZ, RZ, UR25 ;  /* 0x00000019ff057e24 */ /* 0x000fe2000f8e00ff */
[----:B------:R-:W-:Y:S01]  /*03a0*/  MOV R6, UR22 ;  /* 0x0000001600067c02 */ /* 0x000fe20008000f00 */
[----:B------:R-:W-:Y:S01]  /*03b0*/  IMAD.WIDE R8, R15, R8, UR20 ;  /* 0x000000140f087e25 */ /* 0x000fe2000f8e0208 */
[----:B------:R-:W-:-:S03]  /*03c0*/  MOV R7, UR23 ;  /* 0x0000001700077c02 */ /* 0x000fc60008000f00 */
[C---:B------:R-:W-:Y:S01]  /*03d0*/  IMAD.WIDE R4, R15.reuse, 0x4, R4 ;  /* 0x000000040f047825 */ /* 0x040fe200078e0204 */
[----:B0-----:R0:W2:Y:S03]  /*03e0*/  LDG.E R20, desc[UR16][R8.64] ;  /* 0x0000001008147981 */ /* 0x0010a6000c1e1900 */
[----:B-1----:R-:W-:Y:S01]  /*03f0*/  IMAD.WIDE R2, R14, 0x4, R2 ;  /* 0x000000040e027825 */ /* 0x002fe200078e0202 */
[----:B------:R1:W3:Y:S04]  /*0400*/  LDG.E R19, desc[UR16][R4.64] ;  /* 0x0000001004137981 */ /* 0x0002e8000c1e1900 */
[----:B------:R-:W2:Y:S01]  /*0410*/  LDG.E R21, desc[UR16][R2.64] ;  /* 0x0000001002157981 */ /* 0x000ea2000c1e1900 */
[----:B------:R-:W-:-:S04]  /*0420*/  IMAD.WIDE R6, R15, 0x4, R6 ;  /* 0x000000040f067825 */ /* 0x000fc800078e0206 */
[----:B------:R-:W-:Y:S01]  /*0430*/  HFMA2 R26, -RZ, RZ, 0, 2.384185791015625e-07 ;  /* 0x00000004ff1a7431 */ /* 0x000fe200000001ff */
[----:B------:R-:W-:Y:S01]  /*0440*/  MOV R10, 0x4 ;  /* 0x00000004000a7802 */ /* 0x000fe20000000f00 */
[----:B------:R-:W3:Y:S01]  /*0450*/  LDG.E R18, desc[UR16][R2.64+0x4] ;  /* 0x0000041002127981 */ /* 0x000ee2000c1e1900 */
[----:B------:R-:W-:-:S03]  /*0460*/  IMAD.WIDE R24, R15, R24, UR6 ;  /* 0x000000060f187e25 */ /* 0x000fc6000f8e0218 */
[----:B------:R4:W5:Y:S01]  /*0470*/  LDG.E R17, desc[UR16][R6.64] ;  /* 0x0000001006117981 */ /* 0x000962000c1e1900 */
[----:B0-----:R-:W-:-:S03]  /*0480*/  IMAD.WIDE R8, R15, R10, UR8 ;  /* 0x000000080f087e25 */ /* 0x001fc6000f8e020a */
[----:B------:R-:W5:Y:S01]  /*0490*/  LDG.E R16, desc[UR16][R2.64+0x8] ;  /* 0x0000081002107981 */ /* 0x000f62000c1e1900 */
[----:B-1----:R-:W-:-:S03]  /*04a0*/  IMAD.WIDE R4, R15, R26, UR10 ;  /* 0x0000000a0f047e25 */ /* 0x002fc6000f8e021a */
[----:B------:R-:W5:Y:S04]  /*04b0*/  LDG.E R23, desc[UR16][R24.64] ;  /* 0x0000001018177981 */ /* 0x000f68000c1e1900 */
[----:B------:R-:W5:Y:S01]  /*04c0*/  LDG.E R22, desc[UR16][R2.64+0xc] ;  /* 0x00000c1002167981 */ /* 0x000f62000c1e1900 */
[----:B------:R-:W-:Y:S01]  /*04d0*/  MOV R28, 0x4 ;  /* 0x00000004001c7802 */ /* 0x000fe20000000f00 */
[C---:B----4-:R-:W-:Y:S02]  /*04e0*/  IMAD.WIDE R6, R15.reuse, R10, UR12 ;  /* 0x0000000c0f067e25 */ /* 0x050fe4000f8e020a */
[----:B------:R-:W4:Y:S04]  /*04f0*/  LDG.E R9, desc[UR16][R8.64] ;  /* 0x0000001008097981 */ /* 0x000f28000c1e1900 */
[----:B------:R-:W4:Y:S01]  /*0500*/  LDG.E R26, desc[UR16][R2.64+0x10] ;  /* 0x00001010021a7981 */ /* 0x000f22000c1e1900 */
[----:B------:R-:W-:-:S03]  /*0510*/  IMAD.WIDE R10, R15, R28, UR14 ;  /* 0x0000000e0f0a7e25 */ /* 0x000fc6000f8e021c */
[----:B------:R-:W4:Y:S04]  /*0520*/  LDG.E R4, desc[UR16][R4.64] ;  /* 0x0000001004047981 */ /* 0x000f28000c1e1900 */
[----:B------:R-:W4:Y:S04]  /*0530*/  LDG.E R27, desc[UR16][R2.64+0x14] ;  /* 0x00001410021b7981 */ /* 0x000f28000c1e1900 */
[----:B------:R-:W4:Y:S04]  /*0540*/  LDG.E R7, desc[UR16][R6.64] ;  /* 0x0000001006077981 */ /* 0x000f28000c1e1900 */
[----:B------:R-:W4:Y:S04]  /*0550*/  LDG.E R24, desc[UR16][R2.64+0x18] ;  /* 0x0000181002187981 */ /* 0x000f28000c1e1900 */
[----:B------:R-:W4:Y:S04]  /*0560*/  LDG.E R10, desc[UR16][R10.64] ;  /* 0x000000100a0a7981 */ /* 0x000f28000c1e1900 */
[----:B------:R-:W4:Y:S01]  /*0570*/  LDG.E R28, desc[UR16][R2.64+0x1c] ;  /* 0x00001c10021c7981 */ /* 0x000f22000c1e1900 */
[----:B------:R-:W-:-:S04]  /*0580*/  UIADD3 UR5, UPT, UPT, UR5, 0x8, URZ ;  /* 0x0000000805057890 */ /* 0x000fc8000fffe0ff */
[----:B------:R-:W-:Y:S01]  /*0590*/  UISETP.NE.AND UP1, UPT, UR5, URZ, UPT ;  /* 0x000000ff0500728c */ /* 0x000fe2000bf25270 */
[----:B------:R-:W-:Y:S01]  /*05a0*/  IADD3 R14, PT, PT, R14, 0x8, RZ ;  /* 0x000000080e0e7810 */ /* 0x000fe20007ffe0ff */
[----:B--2---:R-:W-:-:S04]  /*05b0*/  FFMA R21, R21, R20, R12 ;  /* 0x0000001415157223 */ /* 0x004fc8000000000c */
[----:B---3--:R-:W-:-:S04]  /*05c0*/  FFMA R19, R18, R19, R21 ;  /* 0x0000001312137223 */ /* 0x008fc80000000015 */
[----:B-----5:R-:W-:-:S04]  /*05d0*/  FFMA R17, R16, R17, R19 ;  /* 0x0000001110117223 */ /* 0x020fc80000000013 */
[----:B------:R-:W-:-:S04]  /*05e0*/  FFMA R17, R22, R23, R17 ;  /* 0x0000001716117223 */ /* 0x000fc80000000011 */
[----:B----4-:R-:W-:-:S04]  /*05f0*/  FFMA R26, R26, R9, R17 ;  /* 0x000000091a1a7223 */ /* 0x010fc80000000011 */
[----:B------:R-:W-:Y:S01]  /*0600*/  FFMA R27, R27, R4, R26 ;  /* 0x000000041b1b7223 */ /* 0x000fe2000000001a */
[----:B------:R-:W-:-:S03]  /*0610*/  IMAD.U32 R4, RZ, RZ, UR18 ;  /* 0x00000012ff047e24 */ /* 0x000fc6000f8e00ff */
[----:B------:R-:W-:Y:S02]  /*0620*/  FFMA R7, R24, R7, R27 ;  /* 0x0000000718077223 */ /* 0x000fe4000000001b */
[----:B------:R-:W-:Y:S02]  /*0630*/  LEA R15, R4, R15, 0x3 ;  /* 0x0000000f040f7211 */ /* 0x000fe400078e18ff */
[----:B------:R-:W-:Y:S01]  /*0640*/  FFMA R12, R28, R10, R7 ;  /* 0x0000000a1c0c7223 */ /* 0x000fe20000000007 */
[----:B------:R-:W-:Y:S06]  /*0650*/  BRA.U UP1, `(.L_x_2) ;  /* 0xfffffffd01347547 */ /* 0x000fec000b83ffff */
.L_x_1:
[----:B------:R-:W-:Y:S05]  /*0660*/  BRA.U !UP0, `(.L_x_0) ;  /* 0x0000000508147547 */ /* 0x000fea000b800000 */
[----:B------:R-:W-:Y:S01]  /*0670*/  UISETP.GE.U32.AND UP0, UPT, UR19, 0x4, UPT ;  /* 0x000000041300788c */ /* 0x000fe2000bf06070 */
[----:B------:R-:W-:Y:S01]  /*0680*/  IADD3 R2, PT, PT, R0, -R13, RZ ;  /* 0x8000000d00027210 */ /* 0x000fe20007ffe0ff */
[----:B------:R-:W-:-:S04]  /*0690*/  ULOP3.LUT UR5, UR18, 0x3, URZ, 0xc0, !UPT ;  /* 0x0000000312057892 */ /* 0x000fc8000f8ec0ff */
[----:B------:R-:W-:-:S03]  /*06a0*/  UISETP.NE.AND UP1, UPT, UR5, URZ, UPT ;  /* 0x000000ff0500728c */ /* 0x000fc6000bf25270 */
[----:B------:R-:W-:Y:S08]  /*06b0*/  BRA.U !UP0, `(.L_x_3) ;  /* 0x0000000108687547 */ /* 0x000ff0000b800000 */
[----:B------:R-:W1:Y:S01]  /*06c0*/  LDC.64 R6, c[0x0][0x388] ;  /* 0x0000e200ff067b82 */ /* 0x000e620000000a00 */
[----:B------:R-:W-:Y:S01]  /*06d0*/  MOV R8, UR4 ;  /* 0x0000000400087c02 */ /* 0x000fe20008000f00 */
[----:B------:R-:W-:Y:S01]  /*06e0*/  IMAD.U32 R11, RZ, RZ, UR18 ;  /* 0x00000012ff0b7e24 */ /* 0x000fe2000f8e00ff */
[----:B------:R-:W-:-:S03]  /*06f0*/  IADD3 R3, PT, PT, R2, UR4, RZ ;  /* 0x0000000402037c10 */ /* 0x000fc6000fffe0ff */
[----:B------:R-:W-:Y:S02]  /*0700*/  IMAD R9, R8, UR18, R13 ;  /* 0x0000001208097c24 */ /* 0x000fe4000f8e020d */
[----:B------:R-:W2:Y:S01]  /*0710*/  LDC.64 R4, c[0x0][0x380] ;  /* 0x0000e000ff047b82 */ /* 0x000ea20000000a00 */
[----:B------:R-:W-:Y:S01]  /*0720*/  MOV R15, UR18 ;  /* 0x00000012000f7c02 */ /* 0x000fe20008000f00 */
[----:B-1----:R-:W-:Y:S01]  /*0730*/  IMAD.WIDE R6, R9, 0x4, R6 ;  /* 0x0000000409067825 */ /* 0x002fe200078e0206 */
[----:B------:R-:W-:-:S05]  /*0740*/  MOV R9, UR18 ;  /* 0x0000001200097c02 */ /* 0x000fca0008000f00 */
[----:B------:R-:W-:Y:S02]  /*0750*/  IMAD.WIDE.U32 R8, R9, 0x4, R6 ;  /* 0x0000000409087825 */ /* 0x000fe400078e0006 */
[----:B0-----:R-:W3:Y:S02]  /*0760*/  LDG.E R6, desc[UR16][R6.64] ;  /* 0x0000001006067981 */ /* 0x001ee4000c1e1900 */
[----:B--2---:R-:W-:-:S04]  /*0770*/  IMAD.WIDE R4, R3, 0x4, R4 ;  /* 0x0000000403047825 */ /* 0x004fc800078e0204 */
[----:B------:R-:W-:Y:S01]  /*0780*/  IMAD.WIDE.U32 R10, R11, 0x4, R8 ;  /* 0x000000040b0a7825 */ /* 0x000fe200078e0008 */
[----:B------:R-:W3:Y:S04]  /*0790*/  LDG.E R3, desc[UR16][R4.64] ;  /* 0x0000001004037981 */ /* 0x000ee8000c1e1900 */
[----:B------:R-:W2:Y:S01]  /*07a0*/  LDG.E R8, desc[UR16][R8.64] ;  /* 0x0000001008087981 */ /* 0x000ea2000c1e1900 */
[----:B------:R-:W-:-:S03]  /*07b0*/  IMAD.WIDE.U32 R14, R15, 0x4, R10 ;  /* 0x000000040f0e7825 */ /* 0x000fc600078e000a */
[----:B------:R-:W2:Y:S04]  /*07c0*/  LDG.E R16, desc[UR16][R4.64+0x4] ;  /* 0x0000041004107981 */ /* 0x000ea8000c1e1900 */
[----:B------:R-:W4:Y:S04]  /*07d0*/  LDG.E R17, desc[UR16][R10.64] ;  /* 0x000000100a117981 */ /* 0x000f28000c1e1900 */
[----:B------:R-:W4:Y:S04]  /*07e0*/  LDG.E R18, desc[UR16][R4.64+0x8] ;  /* 0x0000081004127981 */ /* 0x000f28000c1e1900 */
[----:B------:R-:W5:Y:S04]  /*07f0*/  LDG.E R20, desc[UR16][R4.64+0xc] ;  /* 0x00000c1004147981 */ /* 0x000f68000c1e1900 */
[----:B------:R-:W5:Y:S01]  /*0800*/  LDG.E R14, desc[UR16][R14.64] ;  /* 0x000000100e0e7981 */ /* 0x000f62000c1e1900 */
[----:B------:R-:W-:Y:S01]  /*0810*/  UIADD3 UR4, UPT, UPT, UR4, 0x4, URZ ;  /* 0x0000000404047890 */ /* 0x000fe2000fffe0ff */
[----:B---3--:R-:W-:-:S04]  /*0820*/  FFMA R3, R3, R6, R12 ;  /* 0x0000000603037223 */ /* 0x008fc8000000000c */
[----:B--2---:R-:W-:-:S04]  /*0830*/  FFMA R3, R16, R8, R3 ;  /* 0x0000000810037223 */ /* 0x004fc80000000003 */
[----:B----4-:R-:W-:-:S04]  /*0840*/  FFMA R3, R18, R17, R3 ;  /* 0x0000001112037223 */ /* 0x010fc80000000003 */
[----:B-----5:R-:W-:-:S07]  /*0850*/  FFMA R12, R20, R14, R3 ;  /* 0x0000000e140c7223 */ /* 0x020fce0000000003 */
.L_x_3:
[----:B------:R-:W-:Y:S05]  /*0860*/  BRA.U !UP1, `(.L_x_0) ;  /* 0x0000000109947547 */ /* 0x000fea000b800000 */
[----:B------:R-:W-:Y:S01]  /*0870*/  UISETP.NE.AND UP0, UPT, UR5, 0x1, UPT ;  /* 0x000000010500788c */ /* 0x000fe2000bf05270 */
[----:B------:R-:W-:Y:S01]  /*0880*/  MOV R4, UR4 ;  /* 0x0000000400047c02 */ /* 0x000fe20008000f00 */
[----:B------:R-:W-:Y:S02]  /*0890*/  ULOP3.LUT UR5, UR18, 0x1, URZ, 0xc0, !UPT ;  /* 0x0000000112057892 */ /* 0x000fe4000f8ec0ff */
[----:B------:R-:W-:Y:S02]  /*08a0*/  MOV R5, UR18 ;  /* 0x0000001200057c02 */ /* 0x000fe40008000f00 */
[----:B------:R-:W-:Y:S01]  /*08b0*/  UISETP.NE.U32.AND UP1, UPT, UR5, 0x1, UPT ;  /* 0x000000010500788c */ /* 0x000fe2000bf25070 */
[----:B------:R-:W-:-:S04]  /*08c0*/  PLOP3.LUT P0, PT, PT, PT, UP0, 0x80, 0x8 ;  /* 0x000000000008781c */ /* 0x000fc80003f0f008 */
[----:B------:R-:W1:Y:S01]  /*08d0*/  @UP0 LDCU.128 UR8, c[0x0][0x380] ;  /* 0x00007000ff0807ac */ /* 0x000e620008000c00 */
[----:B------:R-:W-:-:S05]  /*08e0*/  PLOP3.LUT P1, PT, PT, PT, UP1, 0x80, 0x8 ;  /* 0x000000000008781c */ /* 0x000fca0003f2f018 */
[----:B------:R-:W2:Y:S03]  /*08f0*/  @!UP1 LDCU.128 UR12, c[0x0][0x380] ;  /* 0x00007000ff0c97ac */ /* 0x000ea60008000c00 */
[----:B------:R-:W-:Y:S01]  /*0900*/  @P0 IMAD R3, R4, UR18, R13 ;  /* 0x0000001204030c24 */ /* 0x000fe2000f8e020d */
[----:B-1----:R-:W-:Y:S02]  /*0910*/  MOV R10, UR10 ;  /* 0x0000000a000a7c02 */ /* 0x002fe40008000f00 */
[----:B------:R-:W-:Y:S02]  /*0920*/  MOV R11, UR11 ;  /* 0x0000000b000b7c02 */ /* 0x000fe40008000f00 */
[----:B------:R-:W-:Y:S02]  /*0930*/  MOV R6, UR8 ;  /* 0x0000000800067c02 */ /* 0x000fe40008000f00 */
[----:B------:R-:W-:Y:S01]  /*0940*/  MOV R7, UR9 ;  /* 0x0000000900077c02 */ /* 0x000fe20008000f00 */
[----:B------:R-:W-:-:S04]  /*0950*/  @P0 IMAD.WIDE R10, R3, 0x4, R10 ;  /* 0x00000004030a0825 */ /* 0x000fc800078e020a */
[C---:B------:R-:W-:Y:S01]  /*0960*/  @P0 VIADD R3, R2.reuse, UR4 ;  /* 0x0000000402030c36 */ /* 0x040fe20008000000 */
[----:B------:R-:W-:Y:S01]  /*0970*/  @UP0 UIADD3 UR4, UPT, UPT, UR4, 0x2, URZ ;  /* 0x0000000204040890 */ /* 0x000fe2000fffe0ff */
[----:B--2---:R-:W-:Y:S02]  /*0980*/  MOV R8, UR12 ;  /* 0x0000000c00087c02 */ /* 0x004fe40008000f00 */
[----:B------:R-:W-:Y:S01]  /*0990*/  MOV R9, UR13 ;  /* 0x0000000d00097c02 */ /* 0x000fe20008000f00 */
[----:B------:R-:W-:Y:S01]  /*09a0*/  @P0 IMAD.WIDE R6, R3, 0x4, R6 ;  /* 0x0000000403060825 */ /* 0x000fe200078e0206 */
[----:B------:R-:W-:Y:S01]  /*09b0*/  MOV R14, UR14 ;  /* 0x0000000e000e7c02 */ /* 0x000fe20008000f00 */
[----:B0-----:R-:W2:Y:S01]  /*09c0*/  @P0 LDG.E R16, desc[UR16][R10.64] ;  /* 0x000000100a100981 */ /* 0x001ea2000c1e1900 */
[----:B------:R-:W-:Y:S01]  /*09d0*/  MOV R18, UR4 ;  /* 0x0000000400127c02 */ /* 0x000fe20008000f00 */
[----:B------:R-:W-:Y:S01]  /*09e0*/  @P0 IMAD.WIDE.U32 R4, R5, 0x4, R10 ;  /* 0x0000000405040825 */ /* 0x000fe200078e000a */
[----:B------:R-:W-:Y:S01]  /*09f0*/  @!P1 IADD3 R3, PT, PT, R2, UR4, RZ ;  /* 0x0000000402039c10 */ /* 0x000fe2000fffe0ff */
[----:B------:R-:W2:Y:S01]  /*0a00*/  @P0 LDG.E R17, desc[UR16][R6.64] ;  /* 0x0000001006110981 */ /* 0x000ea2000c1e1900 */
[----:B------:R-:W-:Y:S01]  /*0a10*/  MOV R15, UR15 ;  /* 0x0000000f000f7c02 */ /* 0x000fe20008000f00 */
[----:B------:R-:W-:-:S02]  /*0a20*/  @!P1 IMAD R13, R18, UR18, R13 ;  /* 0x00000012120d9c24 */ /* 0x000fc4000f8e020d */
[----:B------:R-:W-:Y:S01]  /*0a30*/  @!P1 IMAD.WIDE R2, R3, 0x4, R8 ;  /* 0x0000000403029825 */ /* 0x000fe200078e0208 */
[----:B------:R-:W3:Y:S03]  /*0a40*/  @P0 LDG.E R19, desc[UR16][R6.64+0x4] ;  /* 0x0000041006130981 */ /* 0x000ee6000c1e1900 */
[----:B------:R-:W-:Y:S01]  /*0a50*/  @!P1 IMAD.WIDE R8, R13, 0x4, R14 ;  /* 0x000000040d089825 */ /* 0x000fe200078e020e */
[----:B------:R-:W3:Y:S04]  /*0a60*/  @P0 LDG.E R4, desc[UR16][R4.64] ;  /* 0x0000001004040981 */ /* 0x000ee8000c1e1900 */
[----:B------:R-:W4:Y:S04]  /*0a70*/  @!P1 LDG.E R3, desc[UR16][R2.64] ;  /* 0x0000001002039981 */ /* 0x000f28000c1e1900 */
[----:B------:R-:W4:Y:S01]  /*0a80*/  @!P1 LDG.E R8, desc[UR16][R8.64] ;  /* 0x0000001008089981 */ /* 0x000f22000c1e1900 */
[----:B--2---:R-:W-:-:S04]  /*0a90*/  @P0 FFMA R16, R17, R16, R12 ;  /* 0x0000001011100223 */ /* 0x004fc8000000000c */
[----:B---3--:R-:W-:-:S04]  /*0aa0*/  @P0 FFMA R12, R19, R4, R16 ;  /* 0x00000004130c0223 */ /* 0x008fc80000000010 */
[----:B----4-:R-:W-:-:S07]  /*0ab0*/  @!P1 FFMA R12, R3, R8, R12 ;  /* 0x00000008030c9223 */ /* 0x010fce000000000c */
.L_x_0:
[----:B------:R-:W1:Y:S02]  /*0ac0*/  LDC.64 R2, c[0x0][0x390] ;  /* 0x0000e400ff027b82 */ /* 0x000e640000000a00 */
[----:B-1----:R-:W-:-:S05]  /*0ad0*/  IMAD.WIDE R2, R0, 0x4, R2 ;  /* 0x0000000400027825 */ /* 0x002fca00078e0202 */
[----:B0-----:R-:W-:Y:S01]  /*0ae0*/  STG.E desc[UR16][R2.64], R12 ;  /* 0x0000000c02007986 */ /* 0x001fe2000c101910 */
[----:B------:R-:W-:Y:S05]  /*0af0*/  EXIT ;  /* 0x000000000000794d */ /* 0x000fea0003800000 */
.L_x_4:
[----:B------:R-:W-:-:S00]  /*0b00*/  BRA `(.L_x_4) ;  /* 0xfffffffc00fc7947 */ /* 0x000fc0000383ffff */
[----:B------:R-:W-:-:S00]  /*0b10*/  NOP ;  /* 0x0000000000007918 */ /* 0x000fc00000000000 */
        /* <DEDUP_REMOVED lines=14> */
.L_x_5:


//--------------------- .nv.shared.reserved.0     --------------------------
	.section	.nv.shared.reserved.0,"aw",@nobits
	.weak		__nv_reservedSMEM_offset_0_alias
	.size		__nv_reservedSMEM_offset_0_alias, 0, 64
	.other		__nv_reservedSMEM_offset_0_alias,@"STO_CUDA_RESERVED_SHARED STV_DEFAULT"
__nv_reservedSMEM_offset_0_alias:
	.zero		0
	.zero		64


//--------------------- .nv.constant0._Z9mm_kernelPfS_S_i --------------------------
	.section	.nv.constant0._Z9mm_kernelPfS_S_i,"a",@progbits
	.sectionflags	@""
	.align	4
.nv.constant0._Z9mm_kernelPfS_S_i:
	.zero		924


//--------------------- SYMBOLS --------------------------

	.type		.nv.reservedSmem.offset0,@object
	.size		.nv.reservedSmem.offset0,0x4
